.version 6.5
.target sm_70
.address_size 64

.global .u32 values[64] = { 3, 1, 2, 1, 3, 3, 2, 1, 3, 1, 3, 3, 1, 2, 2, 1, 1, 3, 2, 3, 3, 2, 1, 2, 1, 3, 3, 3, 3, 1, 1, 2, 3, 2, 3, 1, 3, 3, 2, 2, 1, 3, 1, 2, 3, 2, 2, 2, 1, 1, 3, 2, 3, 1, 2, 2, 1, 1, 2, 1, 2, 1, 1, 1 };

.visible .entry match_any_32(
	.param .u64 output
)
{
    .reg .u64 	        out_addr;
    .reg .u32 	        tid;
    .reg .u64 	        tid_64;
    .reg .u64           values_addr;
    .reg .u32 	        result;

    ld.param.u64 	    out_addr, [output];

    mov.b32             tid, %tid.x;
    cvt.u64.u32         tid_64, tid;

    mov.b64             values_addr, values;
    mad.lo.u64          values_addr, tid_64, 4, values_addr;
    ld.global.b32       result, [values_addr];

    match.any.sync.b32  result, result, 0xd6e2d0b4;
    

    mad.lo.u64          out_addr, tid_64, 4, out_addr;
    st.u32              [out_addr], result;
	ret;
}


// ===== COMPILED SASS (sm_100) =====

	.target	sm_100

	.elftype	@"ET_EXEC"


//--------------------- .note.nv.tkinfo           --------------------------
	.section	.note.nv.tkinfo,"",@"SHT_NOTE"
	.sectionflags	@"SHF_NOTE_NV_TKINFO"
	.tkinfo
        /*0018*/ 	.word	0x00000002
        /*0030*/ 	.string	""
        /*0030*/ 	.string	"ptxas"
        /*0030*/ 	.string	"Cuda compilation tools, release 13.0, V13.0.88"
        /*0030*/ 	.string	"Build cuda_13.0.r13.0/compiler.36424714_0"
        /*0030*/ 	.string	"-arch sm_100 "



//--------------------- .note.nv.cuinfo           --------------------------
	.section	.note.nv.cuinfo,"",@"SHT_NOTE"
	.sectionflags	@"SHF_NOTE_NV_CUINFO"
        /*0018*/ 	.short	0x0002
        /*001a*/ 	.short	0x0046
        /*001c*/ 	.short	0x0082
	.zero		2


//--------------------- .nv.info                  --------------------------
	.section	.nv.info,"",@"SHT_CUDA_INFO"
	.align	4


	//----- nvinfo : EIATTR_REGCOUNT
	.align		4
        /*0000*/ 	.byte	0x04, 0x2f
        /*0002*/ 	.short	(.L_2 - .L_1)
	.align		4
.L_1:
        /*0004*/ 	.word	index@(match_any_32)
        /*0008*/ 	.word	0x0000000c


	//----- nvinfo : EIATTR_FRAME_SIZE
	.align		4
.L_2:
        /*000c*/ 	.byte	0x04, 0x11
        /*000e*/ 	.short	(.L_4 - .L_3)
	.align		4
.L_3:
        /*0010*/ 	.word	index@(match_any_32)
        /*0014*/ 	.word	0x00000000


	//----- nvinfo : EIATTR_MIN_STACK_SIZE
	.align		4
.L_4:
        /*0018*/ 	.byte	0x04, 0x12
        /*001a*/ 	.short	(.L_6 - .L_5)
	.align		4
.L_5:
        /*001c*/ 	.word	index@(match_any_32)
        /*0020*/ 	.word	0x00000000
.L_6:


//--------------------- .nv.compat                --------------------------
	.section	.nv.compat,"",@"SHT_CUDA_COMPAT_INFO"
	.align	4
        /*0000*/ 	.byte	0x02, 0x09, 0x00, 0x00, 0x02, 0x02, 0x01, 0x00, 0x02, 0x05, 0x05, 0x00, 0x03, 0x07, 0x01, 0x01
        /*0010*/ 	.byte	0x02, 0x03, 0x00, 0x00, 0x02, 0x06, 0x01, 0x00, 0x04, 0x0b, 0x08, 0x00, 0x09, 0x00, 0x00, 0x00
        /*0020*/ 	.byte	0x00, 0x00, 0x00, 0x00


//--------------------- .nv.info.match_any_32     --------------------------
	.section	.nv.info.match_any_32,"",@"SHT_CUDA_INFO"
	.sectionflags	@""
	.align	4


	//----- nvinfo : EIATTR_CUDA_API_VERSION
	.align		4
        /*0000*/ 	.byte	0x04, 0x37
        /*0002*/ 	.short	(.L_8 - .L_7)
.L_7:
        /*0004*/ 	.word	0x00000082


	//----- nvinfo : EIATTR_KPARAM_INFO
	.align		4
.L_8:
        /*0008*/ 	.byte	0x04, 0x17
        /*000a*/ 	.short	(.L_10 - .L_9)
.L_9:
        /*000c*/ 	.word	0x00000000
        /*0010*/ 	.short	0x0000
        /*0012*/ 	.short	0x0000
        /*0014*/ 	.byte	0x00, 0xf0, 0x21, 0x00


	//----- nvinfo : EIATTR_SPARSE_MMA_MASK
	.align		4
.L_10:
        /*0018*/ 	.byte	0x03, 0x50
        /*001a*/ 	.short	0x0000


	//----- nvinfo : EIATTR_MAXREG_COUNT
	.align		4
        /*001c*/ 	.byte	0x03, 0x1b
        /*001e*/ 	.short	0x00ff


	//----- nvinfo : EIATTR_MERCURY_ISA_VERSION
	.align		4
        /*0020*/ 	.byte	0x03, 0x5f
        /*0022*/ 	.short	0x0101


	//----- nvinfo : EIATTR_COOP_GROUP_MASK_REGIDS
	.align		4
        /*0024*/ 	.byte	0x04, 0x29
        /*0026*/ 	.short	(.L_12 - .L_11)


	//   ....[0]....
.L_11:
        /*0028*/ 	.word	0x05000007


	//----- nvinfo : EIATTR_COOP_GROUP_INSTR_OFFSETS
	.align		4
.L_12:
        /*002c*/ 	.byte	0x04, 0x28
        /*002e*/ 	.short	(.L_14 - .L_13)


	//   ....[0]....
.L_13:
        /*0030*/ 	.word	0x000000c0


	//----- nvinfo : EIATTR_VRC_CTA_INIT_COUNT
	.align		4
.L_14:
        /*0034*/ 	.byte	0x02, 0x4a
	.zero		1
	.zero		1


	//----- nvinfo : EIATTR_EXIT_INSTR_OFFSETS
	.align		4
        /*0038*/ 	.byte	0x04, 0x1c
        /*003a*/ 	.short	(.L_16 - .L_15)


	//   ....[0]....
.L_15:
        /*003c*/ 	.word	0x000000e0


	//----- nvinfo : EIATTR_CBANK_PARAM_SIZE
	.align		4
.L_16:
        /*0040*/ 	.byte	0x03, 0x19
        /*0042*/ 	.short	0x0008


	//----- nvinfo : EIATTR_PARAM_CBANK
	.align		4
        /*0044*/ 	.byte	0x04, 0x0a
        /*0046*/ 	.short	(.L_18 - .L_17)
	.align		4
.L_17:
        /*0048*/ 	.word	index@(.nv.constant0.match_any_32)
        /*004c*/ 	.short	0x0380
        /*004e*/ 	.short	0x0008


	//----- nvinfo : EIATTR_SW_WAR
	.align		4
.L_18:
        /*0050*/ 	.byte	0x04, 0x36
        /*0052*/ 	.short	(.L_20 - .L_19)
.L_19:
        /*0054*/ 	.word	0x00000008
.L_20:


//--------------------- .nv.callgraph             --------------------------
	.section	.nv.callgraph,"",@"SHT_CUDA_CALLGRAPH"
	.align	4
	.sectionentsize	8
	.align		4
        /*0000*/ 	.word	0x00000000
	.align		4
        /*0004*/ 	.word	0xffffffff
	.align		4
        /*0008*/ 	.word	0x00000000
	.align		4
        /*000c*/ 	.word	0xfffffffe
	.align		4
        /*0010*/ 	.word	0x00000000
	.align		4
        /*0014*/ 	.word	0xfffffffd
	.align		4
        /*0018*/ 	.word	0x00000000
	.align		4
        /*001c*/ 	.word	0xfffffffc


//--------------------- .nv.constant4             --------------------------
	.section	.nv.constant4,"a",@progbits
	.align	8
	.align		8
.nv.constant4:
        /*0000*/ 	.dword	values


//--------------------- .text.match_any_32        --------------------------
	.section	.text.match_any_32,"ax",@progbits
	.align	128
        .global         match_any_32
        .type           match_any_32,@function
        .size           match_any_32,(.L_x_1 - match_any_32)
        .other          match_any_32,@"STO_CUDA_ENTRY STV_DEFAULT"
match_any_32:
.text.match_any_32:
[----:B------:R-:W-:Y:S01]  /*0000*/  LDC R1, c[0x0][0x37c] ;  /* 0x0000df00ff017b82 */ /* 0x000fe20000000800 */
[----:B------:R-:W0:Y:S07]  /*0010*/  S2R R9, SR_TID.X ;  /* 0x0000000000097919 */ /* 0x000e2e0000002100 */
[----:B------:R-:W0:Y:S01]  /*0020*/  LDC.64 R2, c[0x4][RZ] ;  /* 0x01000000ff027b82 */ /* 0x000e220000000a00 */
[----:B------:R-:W1:Y:S01]  /*0030*/  LDCU.64 UR6, c[0x0][0x358] ;  /* 0x00006b00ff0677ac */ /* 0x000e620008000a00 */
[----:B------:R-:W-:-:S06]  /*0040*/  UMOV UR4, URZ ;  /* 0x000000ff00047c82 */ /* 0x000fcc0008000000 */
[----:B------:R-:W2:Y:S01]  /*0050*/  LDC.64 R4, c[0x0][0x380] ;  /* 0x0000e000ff047b82 */ /* 0x000ea20000000a00 */
[----:B0-----:R-:W-:-:S05]  /*0060*/  IMAD.WIDE.U32 R2, R9, 0x4, R2 ;  /* 0x0000000409027825 */ /* 0x001fca00078e0002 */
[----:B------:R-:W-:-:S05]  /*0070*/  IADD3 R3, PT, PT, R3, UR4, RZ ;  /* 0x0000000403037c10 */ /* 0x000fca000fffe0ff */
[----:B-1----:R-:W3:Y:S01]  /*0080*/  LDG.E R2, desc[UR6][R2.64] ;  /* 0x0000000602027981 */ /* 0x002ee2000c1e1900 */
[----:B------:R-:W-:Y:S02]  /*0090*/  HFMA2 R7, -RZ, RZ, -110.125, -37.625 ;  /* 0xd6e2d0b4ff077431 */ /* 0x000fe400000001ff */
[----:B--2---:R-:W-:-:S05]  /*00a0*/  IMAD.WIDE.U32 R4, R9, 0x4, R4 ;  /* 0x0000000409047825 */ /* 0x004fca00078e0004 */
[----:B------:R-:W-:Y:S01]  /*00b0*/  IADD3 R5, PT, PT, R5, UR4, RZ ;  /* 0x0000000405057c10 */ /* 0x000fe2000fffe0ff */
[----:B---3--:R-:W0:Y:S04]  /*00c0*/  MATCH.ANY R7, R2 ;  /* 0x00000000020773a1 */ /* 0x008e2800000e8000 */
[----:B0-----:R-:W-:Y:S01]  /*00d0*/  ST.E desc[UR6][R4.64], R7 ;  /* 0x0000000704007985 */ /* 0x001fe2000c101906 */
[----:B------:R-:W-:Y:S05]  /*00e0*/  EXIT ;  /* 0x000000000000794d */ /* 0x000fea0003800000 */
.L_x_0:
[----:B------:R-:W-:-:S00]  /*00f0*/  BRA `(.L_x_0) ;  /* 0xfffffffc00fc7947 */ /* 0x000fc0000383ffff */
[----:B------:R-:W-:-:S00]  /*0100*/  NOP ;  /* 0x0000000000007918 */ /* 0x000fc00000000000 */
[----:B------:R-:W-:-:S00]  /*0110*/  NOP ;  /* 0x0000000000007918 */ /* 0x000fc00000000000 */
[----:B------:R-:W-:-:S00]  /*0120*/  NOP ;  /* 0x0000000000007918 */ /* 0x000fc00000000000 */
[----:B------:R-:W-:-:S00]  /*0130*/  NOP ;  /* 0x0000000000007918 */ /* 0x000fc00000000000 */
[----:B------:R-:W-:-:S00]  /*0140*/  NOP ;  /* 0x0000000000007918 */ /* 0x000fc00000000000 */
[----:B------:R-:W-:-:S00]  /*0150*/  NOP ;  /* 0x0000000000007918 */ /* 0x000fc00000000000 */
[----:B------:R-:W-:-:S00]  /*0160*/  NOP ;  /* 0x0000000000007918 */ /* 0x000fc00000000000 */
[----:B------:R-:W-:-:S00]  /*0170*/  NOP ;  /* 0x0000000000007918 */ /* 0x000fc00000000000 */
.L_x_1:


//--------------------- .nv.global.init           --------------------------
	.section	.nv.global.init,"aw",@progbits
	.align	4
.nv.global.init:
	.type		values,@object
	.size		values,(.L_0 - values)
values:
        /*0000*/ 	.byte	0x03, 0x00, 0x00, 0x00, 0x01, 0x00, 0x00, 0x00, 0x02, 0x00, 0x00, 0x00, 0x01, 0x00, 0x00, 0x00
        /* <DEDUP_REMOVED lines=15> */
.L_0:


//--------------------- .nv.shared.reserved.0     --------------------------
	.section	.nv.shared.reserved.0,"aw",@nobits
	.weak		__nv_reservedSMEM_offset_0_alias
	.size		__nv_reservedSMEM_offset_0_alias, 0, 64
	.other		__nv_reservedSMEM_offset_0_alias,@"STO_CUDA_RESERVED_SHARED STV_DEFAULT"
__nv_reservedSMEM_offset_0_alias:
	.zero		0
	.zero		64


//--------------------- .nv.constant0.match_any_32 --------------------------
	.section	.nv.constant0.match_any_32,"a",@progbits
	.sectionflags	@""
	.align	4
.nv.constant0.match_any_32:
	.zero		904


//--------------------- SYMBOLS --------------------------

	.type		.nv.reservedSmem.offset0,@object
	.size		.nv.reservedSmem.offset0,0x4
